//
// Generated by NVIDIA NVVM Compiler
//
// Compiler Build ID: CL-36424714
// Cuda compilation tools, release 13.0, V13.0.88
// Based on NVVM 20.0.0
//

.version 9.0
.target sm_100
.address_size 64

	// .globl	_Z12helloFromGPUv
.extern .func  (.param .b32 func_retval0) vprintf
(
	.param .b64 vprintf_param_0,
	.param .b64 vprintf_param_1
)
;
.global .align 1 .b8 $str[60] = {72, 101, 108, 108, 111, 32, 87, 111, 114, 108, 100, 32, 102, 114, 111, 109, 32, 71, 80, 85, 32, 119, 105, 116, 104, 32, 98, 108, 111, 99, 107, 105, 100, 120, 46, 120, 58, 32, 37, 100, 44, 32, 116, 104, 114, 101, 97, 100, 105, 100, 120, 46, 120, 58, 32, 37, 100, 33, 10};

.visible .entry _Z12helloFromGPUv()
{
	.local .align 8 .b8 	__local_depot0[8];
	.reg .b64 	%SP;
	.reg .b64 	%SPL;
	.reg .b32 	%r<5>;
	.reg .b64 	%rd<5>;

	mov.u64 	%SPL, __local_depot0;
	cvta.local.u64 	%SP, %SPL;
	add.u64 	%rd1, %SP, 0;
	add.u64 	%rd2, %SPL, 0;
	mov.u32 	%r1, %ctaid.x;
	mov.u32 	%r2, %tid.x;
	st.local.v2.u32 	[%rd2], {%r1, %r2};
	mov.u64 	%rd3, $str;
	cvta.global.u64 	%rd4, %rd3;
	{ // callseq 0, 0
	.param .b64 param0;
	st.param.b64 	[param0], %rd4;
	.param .b64 param1;
	st.param.b64 	[param1], %rd1;
	.param .b32 retval0;
	call.uni (retval0), 
	vprintf, 
	(
	param0, 
	param1
	);
	ld.param.b32 	%r3, [retval0];
	} // callseq 0
	ret;

}


// ===== COMPILED SASS (sm_100) =====

	.target	sm_100

	.elftype	@"ET_EXEC"


//--------------------- .note.nv.tkinfo           --------------------------
	.section	.note.nv.tkinfo,"",@"SHT_NOTE"
	.sectionflags	@"SHF_NOTE_NV_TKINFO"
	.tkinfo
        /*0018*/ 	.word	0x00000002
        /*0030*/ 	.string	""
        /*0030*/ 	.string	"ptxas"
        /*0030*/ 	.string	"Cuda compilation tools, release 13.0, V13.0.88"
        /*0030*/ 	.string	"Build cuda_13.0.r13.0/compiler.36424714_0"
        /*0030*/ 	.string	"-arch sm_100 -m 64 "



//--------------------- .note.nv.cuinfo           --------------------------
	.section	.note.nv.cuinfo,"",@"SHT_NOTE"
	.sectionflags	@"SHF_NOTE_NV_CUINFO"
        /*0018*/ 	.short	0x0002
        /*001a*/ 	.short	0x0064
        /*001c*/ 	.short	0x0082
	.zero		2


//--------------------- .nv.info                  --------------------------
	.section	.nv.info,"",@"SHT_CUDA_INFO"
	.align	4


	//----- nvinfo : EIATTR_REGCOUNT
	.align		4
        /*0000*/ 	.byte	0x04, 0x2f
        /*0002*/ 	.short	(.L_2 - .L_1)
	.align		4
.L_1:
        /*0004*/ 	.word	index@(_Z12helloFromGPUv)
        /*0008*/ 	.word	0x00000018


	//----- nvinfo : EIATTR_FRAME_SIZE
	.align		4
.L_2:
        /*000c*/ 	.byte	0x04, 0x11
        /*000e*/ 	.short	(.L_4 - .L_3)
	.align		4
.L_3:
        /*0010*/ 	.word	index@(_Z12helloFromGPUv)
        /*0014*/ 	.word	0x00000008


	//----- nvinfo : EIATTR_MIN_STACK_SIZE
	.align		4
.L_4:
        /*0018*/ 	.byte	0x04, 0x12
        /*001a*/ 	.short	(.L_6 - .L_5)
	.align		4
.L_5:
        /*001c*/ 	.word	index@(_Z12helloFromGPUv)
        /*0020*/ 	.word	0x00000008
.L_6:


//--------------------- .nv.compat                --------------------------
	.section	.nv.compat,"",@"SHT_CUDA_COMPAT_INFO"
	.align	4
        /*0000*/ 	.byte	0x02, 0x09, 0x00, 0x00, 0x02, 0x02, 0x01, 0x00, 0x02, 0x05, 0x05, 0x00, 0x03, 0x07, 0x01, 0x01
        /*0010*/ 	.byte	0x02, 0x03, 0x00, 0x00, 0x02, 0x06, 0x01, 0x00, 0x04, 0x0b, 0x08, 0x00, 0x09, 0x00, 0x00, 0x00
        /*0020*/ 	.byte	0x00, 0x00, 0x00, 0x00


//--------------------- .nv.info._Z12helloFromGPUv --------------------------
	.section	.nv.info._Z12helloFromGPUv,"",@"SHT_CUDA_INFO"
	.sectionflags	@""
	.align	4


	//----- nvinfo : EIATTR_CUDA_API_VERSION
	.align		4
        /*0000*/ 	.byte	0x04, 0x37
        /*0002*/ 	.short	(.L_8 - .L_7)
.L_7:
        /*0004*/ 	.word	0x00000082


	//----- nvinfo : EIATTR_SPARSE_MMA_MASK
	.align		4
.L_8:
        /*0008*/ 	.byte	0x03, 0x50
        /*000a*/ 	.short	0x0000


	//----- nvinfo : EIATTR_MAXREG_COUNT
	.align		4
        /*000c*/ 	.byte	0x03, 0x1b
        /*000e*/ 	.short	0x00ff


	//----- nvinfo : EIATTR_EXTERNS
	.align		4
        /*0010*/ 	.byte	0x04, 0x0f
        /*0012*/ 	.short	(.L_10 - .L_9)


	//   ....[0]....
	.align		4
.L_9:
        /*0014*/ 	.word	index@(vprintf)


	//----- nvinfo : EIATTR_MERCURY_ISA_VERSION
	.align		4
.L_10:
        /*0018*/ 	.byte	0x03, 0x5f
        /*001a*/ 	.short	0x0101


	//----- nvinfo : EIATTR_VRC_CTA_INIT_COUNT
	.align		4
        /*001c*/ 	.byte	0x02, 0x4a
	.zero		1
	.zero		1


	//----- nvinfo : EIATTR_SYSCALL_OFFSETS
	.align		4
        /*0020*/ 	.byte	0x04, 0x46
        /*0022*/ 	.short	(.L_12 - .L_11)


	//   ....[0]....
.L_11:
        /*0024*/ 	.word	0x000000f0


	//----- nvinfo : EIATTR_EXIT_INSTR_OFFSETS
	.align		4
.L_12:
        /*0028*/ 	.byte	0x04, 0x1c
        /*002a*/ 	.short	(.L_14 - .L_13)


	//   ....[0]....
.L_13:
        /*002c*/ 	.word	0x00000100


	//----- nvinfo : EIATTR_SW_WAR
	.align		4
.L_14:
        /*0030*/ 	.byte	0x04, 0x36
        /*0032*/ 	.short	(.L_16 - .L_15)
.L_15:
        /*0034*/ 	.word	0x00000008
.L_16:


//--------------------- .nv.callgraph             --------------------------
	.section	.nv.callgraph,"",@"SHT_CUDA_CALLGRAPH"
	.align	4
	.sectionentsize	8
	.align		4
        /*0000*/ 	.word	0x00000000
	.align		4
        /*0004*/ 	.word	0xffffffff
	.align		4
        /*0008*/ 	.word	index@(_Z12helloFromGPUv)
	.align		4
        /*000c*/ 	.word	index@(vprintf)
	.align		4
        /*0010*/ 	.word	0x00000000
	.align		4
        /*0014*/ 	.word	0xfffffffe
	.align		4
        /*0018*/ 	.word	0x00000000
	.align		4
        /*001c*/ 	.word	0xfffffffd
	.align		4
        /*0020*/ 	.word	0x00000000
	.align		4
        /*0024*/ 	.word	0xfffffffc


//--------------------- .nv.constant4             --------------------------
	.section	.nv.constant4,"a",@progbits
	.align	8
	.align		8
.nv.constant4:
        /*0000*/ 	.dword	vprintf
	.align		8
        /*0008*/ 	.dword	$str


//--------------------- .text._Z12helloFromGPUv   --------------------------
	.section	.text._Z12helloFromGPUv,"ax",@progbits
	.align	128
        .global         _Z12helloFromGPUv
        .type           _Z12helloFromGPUv,@function
        .size           _Z12helloFromGPUv,(.L_x_2 - _Z12helloFromGPUv)
        .other          _Z12helloFromGPUv,@"STO_CUDA_ENTRY STV_DEFAULT"
_Z12helloFromGPUv:
.text._Z12helloFromGPUv:
[----:B------:R-:W0:Y:S01]  /*0000*/  LDC R1, c[0x0][0x37c] ;  /* 0x0000df00ff017b82 */ /* 0x000e220000000800 */
[----:B------:R-:W1:Y:S01]  /*0010*/  S2R R8, SR_CTAID.X ;  /* 0x0000000000087919 */ /* 0x000e620000002500 */
[----:B0-----:R-:W-:Y:S01]  /*0020*/  VIADD R1, R1, 0xfffffff8 ;  /* 0xfffffff801017836 */ /* 0x001fe20000000000 */
[----:B------:R-:W-:Y:S01]  /*0030*/  MOV R0, 0x0 ;  /* 0x0000000000007802 */ /* 0x000fe20000000f00 */
[----:B------:R-:W0:Y:S01]  /*0040*/  LDCU UR4, c[0x0][0x2f8] ;  /* 0x00005f00ff0477ac */ /* 0x000e220008000800 */
[----:B------:R-:W1:Y:S03]  /*0050*/  S2R R9, SR_TID.X ;  /* 0x0000000000097919 */ /* 0x000e660000002100 */
[----:B------:R2:W3:Y:S01]  /*0060*/  LDC.64 R2, c[0x4][R0] ;  /* 0x0100000000027b82 */ /* 0x0004e20000000a00 */
[----:B------:R-:W4:Y:S01]  /*0070*/  LDCU.64 UR6, c[0x4][0x8] ;  /* 0x01000100ff0677ac */ /* 0x000f220008000a00 */
[----:B------:R-:W5:Y:S01]  /*0080*/  LDCU UR5, c[0x0][0x2fc] ;  /* 0x00005f80ff0577ac */ /* 0x000f620008000800 */
[----:B0-----:R-:W-:Y:S01]  /*0090*/  IADD3 R6, P0, PT, R1, UR4, RZ ;  /* 0x0000000401067c10 */ /* 0x001fe2000ff1e0ff */
[----:B----4-:R-:W-:Y:S01]  /*00a0*/  IMAD.U32 R4, RZ, RZ, UR6 ;  /* 0x00000006ff047e24 */ /* 0x010fe2000f8e00ff */
[----:B------:R-:W-:-:S03]  /*00b0*/  MOV R5, UR7 ;  /* 0x0000000700057c02 */ /* 0x000fc60008000f00 */
[----:B-----5:R-:W-:Y:S01]  /*00c0*/  IMAD.X R7, RZ, RZ, UR5, P0 ;  /* 0x00000005ff077e24 */ /* 0x020fe200080e06ff */
[----:B-1----:R2:W-:Y:S07]  /*00d0*/  STL.64 [R1], R8 ;  /* 0x0000000801007387 */ /* 0x0025ee0000100a00 */
[----:B------:R-:W-:-:S07]  /*00e0*/  LEPC R20, `(.L_x_0) ;  /* 0x000000001014794e */ /* 0x000fce0000000000 */
[----:B--23--:R-:W-:Y:S05]  /*00f0*/  CALL.ABS.NOINC R2 ;  /* 0x0000000002007343 */ /* 0x00cfea0003c00000 */
.L_x_0:
[----:B------:R-:W-:Y:S05]  /*0100*/  EXIT ;  /* 0x000000000000794d */ /* 0x000fea0003800000 */
.L_x_1:
[----:B------:R-:W-:-:S00]  /*0110*/  BRA `(.L_x_1) ;  /* 0xfffffffc00fc7947 */ /* 0x000fc0000383ffff */
[----:B------:R-:W-:-:S00]  /*0120*/  NOP ;  /* 0x0000000000007918 */ /* 0x000fc00000000000 */
        /* <DEDUP_REMOVED lines=13> */
.L_x_2:


//--------------------- .nv.global.init           --------------------------
	.section	.nv.global.init,"aw",@progbits
.nv.global.init:
	.type		$str,@object
	.size		$str,(.L_0 - $str)
$str:
        /*0000*/ 	.byte	0x48, 0x65, 0x6c, 0x6c, 0x6f, 0x20, 0x57, 0x6f, 0x72, 0x6c, 0x64, 0x20, 0x66, 0x72, 0x6f, 0x6d
        /*0010*/ 	.byte	0x20, 0x47, 0x50, 0x55, 0x20, 0x77, 0x69, 0x74, 0x68, 0x20, 0x62, 0x6c, 0x6f, 0x63, 0x6b, 0x69
        /*0020*/ 	.byte	0x64, 0x78, 0x2e, 0x78, 0x3a, 0x20, 0x25, 0x64, 0x2c, 0x20, 0x74, 0x68, 0x72, 0x65, 0x61, 0x64
        /*0030*/ 	.byte	0x69, 0x64, 0x78, 0x2e, 0x78, 0x3a, 0x20, 0x25, 0x64, 0x21, 0x0a, 0x00
.L_0:


//--------------------- .nv.shared.reserved.0     --------------------------
	.section	.nv.shared.reserved.0,"aw",@nobits
	.weak		__nv_reservedSMEM_offset_0_alias
	.size		__nv_reservedSMEM_offset_0_alias, 0, 64
	.other		__nv_reservedSMEM_offset_0_alias,@"STO_CUDA_RESERVED_SHARED STV_DEFAULT"
__nv_reservedSMEM_offset_0_alias:
	.zero		0
	.zero		64


//--------------------- .nv.constant0._Z12helloFromGPUv --------------------------
	.section	.nv.constant0._Z12helloFromGPUv,"a",@progbits
	.sectionflags	@""
	.align	4
.nv.constant0._Z12helloFromGPUv:
	.zero		896


//--------------------- SYMBOLS --------------------------

	.type		.nv.reservedSmem.offset0,@object
	.size		.nv.reservedSmem.offset0,0x4
	.type		vprintf,@function
